//
// Generated by NVIDIA NVVM Compiler
//
// Compiler Build ID: CL-36424714
// Cuda compilation tools, release 13.0, V13.0.88
// Based on NVVM 20.0.0
//

.version 9.0
.target sm_100
.address_size 64

	// .globl	_Z9MatrixMulPfS_iS_

.visible .entry _Z9MatrixMulPfS_iS_(
	.param .u64 .ptr .align 1 _Z9MatrixMulPfS_iS__param_0,
	.param .u64 .ptr .align 1 _Z9MatrixMulPfS_iS__param_1,
	.param .u32 _Z9MatrixMulPfS_iS__param_2,
	.param .u64 .ptr .align 1 _Z9MatrixMulPfS_iS__param_3
)
{
	.reg .pred 	%p<10>;
	.reg .b32 	%r<74>;
	.reg .b32 	%f<68>;
	.reg .b64 	%rd<61>;

	ld.param.u64 	%rd7, [_Z9MatrixMulPfS_iS__param_0];
	ld.param.u64 	%rd8, [_Z9MatrixMulPfS_iS__param_1];
	ld.param.u32 	%r40, [_Z9MatrixMulPfS_iS__param_2];
	ld.param.u64 	%rd6, [_Z9MatrixMulPfS_iS__param_3];
	cvta.to.global.u64 	%rd1, %rd8;
	cvta.to.global.u64 	%rd2, %rd7;
	mov.u32 	%r41, %ctaid.x;
	mov.u32 	%r42, %ctaid.y;
	mov.u32 	%r1, %tid.x;
	mov.u32 	%r43, %tid.y;
	mul.lo.s32 	%r44, %r40, %r42;
	shl.b32 	%r45, %r44, 10;
	mad.lo.s32 	%r2, %r40, %r43, %r45;
	shl.b32 	%r3, %r41, 10;
	or.b32  	%r4, %r3, %r1;
	setp.lt.s32 	%p1, %r40, 1;
	mov.f32 	%f67, 0f00000000;
	@%p1 bra 	$L__BB0_12;
	and.b32  	%r5, %r40, 7;
	setp.lt.u32 	%p2, %r40, 8;
	mov.f32 	%f67, 0f00000000;
	mov.b32 	%r72, 0;
	@%p2 bra 	$L__BB0_4;
	and.b32  	%r72, %r40, 2147483640;
	neg.s32 	%r70, %r72;
	add.s32 	%r47, %r1, %r40;
	add.s32 	%r69, %r47, %r3;
	shl.b32 	%r9, %r40, 3;
	shl.b32 	%r48, %r40, 1;
	add.s32 	%r68, %r4, %r48;
	mad.lo.s32 	%r67, %r40, 3, %r4;
	shl.b32 	%r49, %r40, 2;
	add.s32 	%r66, %r4, %r49;
	mad.lo.s32 	%r65, %r40, 5, %r4;
	mad.lo.s32 	%r64, %r40, 6, %r4;
	mad.lo.s32 	%r63, %r40, 7, %r4;
	mul.wide.u32 	%rd9, %r2, 4;
	add.s64 	%rd10, %rd9, %rd2;
	add.s64 	%rd60, %rd10, 16;
	mov.f32 	%f67, 0f00000000;
	mov.u32 	%r62, %r4;
$L__BB0_3:
	.pragma "nounroll";
	ld.global.f32 	%f17, [%rd60+-16];
	mul.wide.u32 	%rd11, %r62, 4;
	add.s64 	%rd12, %rd1, %rd11;
	ld.global.f32 	%f18, [%rd12];
	fma.rn.f32 	%f19, %f17, %f18, %f67;
	ld.global.f32 	%f20, [%rd60+-12];
	mul.wide.u32 	%rd13, %r69, 4;
	add.s64 	%rd14, %rd1, %rd13;
	ld.global.f32 	%f21, [%rd14];
	fma.rn.f32 	%f22, %f20, %f21, %f19;
	ld.global.f32 	%f23, [%rd60+-8];
	mul.wide.u32 	%rd15, %r68, 4;
	add.s64 	%rd16, %rd1, %rd15;
	ld.global.f32 	%f24, [%rd16];
	fma.rn.f32 	%f25, %f23, %f24, %f22;
	ld.global.f32 	%f26, [%rd60+-4];
	mul.wide.u32 	%rd17, %r67, 4;
	add.s64 	%rd18, %rd1, %rd17;
	ld.global.f32 	%f27, [%rd18];
	fma.rn.f32 	%f28, %f26, %f27, %f25;
	ld.global.f32 	%f29, [%rd60];
	mul.wide.u32 	%rd19, %r66, 4;
	add.s64 	%rd20, %rd1, %rd19;
	ld.global.f32 	%f30, [%rd20];
	fma.rn.f32 	%f31, %f29, %f30, %f28;
	ld.global.f32 	%f32, [%rd60+4];
	mul.wide.u32 	%rd21, %r65, 4;
	add.s64 	%rd22, %rd1, %rd21;
	ld.global.f32 	%f33, [%rd22];
	fma.rn.f32 	%f34, %f32, %f33, %f31;
	ld.global.f32 	%f35, [%rd60+8];
	mul.wide.u32 	%rd23, %r64, 4;
	add.s64 	%rd24, %rd1, %rd23;
	ld.global.f32 	%f36, [%rd24];
	fma.rn.f32 	%f37, %f35, %f36, %f34;
	ld.global.f32 	%f38, [%rd60+12];
	mul.wide.u32 	%rd25, %r63, 4;
	add.s64 	%rd26, %rd1, %rd25;
	ld.global.f32 	%f39, [%rd26];
	fma.rn.f32 	%f67, %f38, %f39, %f37;
	add.s32 	%r70, %r70, 8;
	add.s32 	%r69, %r69, %r9;
	add.s32 	%r68, %r68, %r9;
	add.s32 	%r67, %r67, %r9;
	add.s32 	%r66, %r66, %r9;
	add.s32 	%r65, %r65, %r9;
	add.s32 	%r64, %r64, %r9;
	add.s32 	%r63, %r63, %r9;
	add.s32 	%r62, %r62, %r9;
	add.s64 	%rd60, %rd60, 32;
	setp.ne.s32 	%p3, %r70, 0;
	@%p3 bra 	$L__BB0_3;
$L__BB0_4:
	setp.eq.s32 	%p4, %r5, 0;
	@%p4 bra 	$L__BB0_12;
	and.b32  	%r35, %r40, 3;
	setp.lt.u32 	%p5, %r5, 4;
	@%p5 bra 	$L__BB0_7;
	add.s32 	%r50, %r2, %r72;
	mul.wide.u32 	%rd27, %r50, 4;
	add.s64 	%rd28, %rd2, %rd27;
	ld.global.f32 	%f41, [%rd28];
	mad.lo.s32 	%r51, %r72, %r40, %r4;
	mul.wide.u32 	%rd29, %r51, 4;
	add.s64 	%rd30, %rd1, %rd29;
	ld.global.f32 	%f42, [%rd30];
	fma.rn.f32 	%f43, %f41, %f42, %f67;
	cvt.u64.u32 	%rd31, %r2;
	cvt.u64.u32 	%rd32, %r72;
	add.s64 	%rd33, %rd31, %rd32;
	shl.b64 	%rd34, %rd33, 2;
	add.s64 	%rd35, %rd2, %rd34;
	ld.global.f32 	%f44, [%rd35+4];
	add.s32 	%r52, %r51, %r40;
	mul.wide.u32 	%rd36, %r52, 4;
	add.s64 	%rd37, %rd1, %rd36;
	ld.global.f32 	%f45, [%rd37];
	fma.rn.f32 	%f46, %f44, %f45, %f43;
	ld.global.f32 	%f47, [%rd35+8];
	add.s32 	%r53, %r52, %r40;
	mul.wide.u32 	%rd38, %r53, 4;
	add.s64 	%rd39, %rd1, %rd38;
	ld.global.f32 	%f48, [%rd39];
	fma.rn.f32 	%f49, %f47, %f48, %f46;
	ld.global.f32 	%f50, [%rd35+12];
	add.s32 	%r54, %r53, %r40;
	mul.wide.u32 	%rd40, %r54, 4;
	add.s64 	%rd41, %rd1, %rd40;
	ld.global.f32 	%f51, [%rd41];
	fma.rn.f32 	%f67, %f50, %f51, %f49;
	add.s32 	%r72, %r72, 4;
$L__BB0_7:
	setp.eq.s32 	%p6, %r35, 0;
	@%p6 bra 	$L__BB0_12;
	setp.eq.s32 	%p7, %r35, 1;
	@%p7 bra 	$L__BB0_10;
	add.s32 	%r55, %r2, %r72;
	mul.wide.u32 	%rd42, %r55, 4;
	add.s64 	%rd43, %rd2, %rd42;
	ld.global.f32 	%f53, [%rd43];
	mad.lo.s32 	%r56, %r72, %r40, %r4;
	mul.wide.u32 	%rd44, %r56, 4;
	add.s64 	%rd45, %rd1, %rd44;
	ld.global.f32 	%f54, [%rd45];
	fma.rn.f32 	%f55, %f53, %f54, %f67;
	cvt.u64.u32 	%rd46, %r2;
	cvt.u64.u32 	%rd47, %r72;
	add.s64 	%rd48, %rd46, %rd47;
	shl.b64 	%rd49, %rd48, 2;
	add.s64 	%rd50, %rd2, %rd49;
	ld.global.f32 	%f56, [%rd50+4];
	add.s32 	%r57, %r56, %r40;
	mul.wide.u32 	%rd51, %r57, 4;
	add.s64 	%rd52, %rd1, %rd51;
	ld.global.f32 	%f57, [%rd52];
	fma.rn.f32 	%f67, %f56, %f57, %f55;
	add.s32 	%r72, %r72, 2;
$L__BB0_10:
	and.b32  	%r58, %r40, 1;
	setp.eq.b32 	%p8, %r58, 1;
	not.pred 	%p9, %p8;
	@%p9 bra 	$L__BB0_12;
	add.s32 	%r59, %r2, %r72;
	mul.wide.u32 	%rd53, %r59, 4;
	add.s64 	%rd54, %rd2, %rd53;
	ld.global.f32 	%f58, [%rd54];
	mad.lo.s32 	%r60, %r72, %r40, %r4;
	mul.wide.u32 	%rd55, %r60, 4;
	add.s64 	%rd56, %rd1, %rd55;
	ld.global.f32 	%f59, [%rd56];
	fma.rn.f32 	%f67, %f58, %f59, %f67;
$L__BB0_12:
	cvta.to.global.u64 	%rd57, %rd6;
	add.s32 	%r61, %r2, %r4;
	mul.wide.s32 	%rd58, %r61, 4;
	add.s64 	%rd59, %rd57, %rd58;
	st.global.f32 	[%rd59], %f67;
	ret;

}


// ===== COMPILED SASS (sm_100) =====

	.target	sm_100

	.elftype	@"ET_EXEC"


//--------------------- .note.nv.tkinfo           --------------------------
	.section	.note.nv.tkinfo,"",@"SHT_NOTE"
	.sectionflags	@"SHF_NOTE_NV_TKINFO"
	.tkinfo
        /*0018*/ 	.word	0x00000002
        /*0030*/ 	.string	""
        /*0030*/ 	.string	"ptxas"
        /*0030*/ 	.string	"Cuda compilation tools, release 13.0, V13.0.88"
        /*0030*/ 	.string	"Build cuda_13.0.r13.0/compiler.36424714_0"
        /*0030*/ 	.string	"-arch sm_100 -m 64 "



//--------------------- .note.nv.cuinfo           --------------------------
	.section	.note.nv.cuinfo,"",@"SHT_NOTE"
	.sectionflags	@"SHF_NOTE_NV_CUINFO"
        /*0018*/ 	.short	0x0002
        /*001a*/ 	.short	0x0064
        /*001c*/ 	.short	0x0082
	.zero		2


//--------------------- .nv.info                  --------------------------
	.section	.nv.info,"",@"SHT_CUDA_INFO"
	.align	4


	//----- nvinfo : EIATTR_REGCOUNT
	.align		4
        /*0000*/ 	.byte	0x04, 0x2f
        /*0002*/ 	.short	(.L_1 - .L_0)
	.align		4
.L_0:
        /*0004*/ 	.word	index@(_Z9MatrixMulPfS_iS_)
        /*0008*/ 	.word	0x00000020


	//----- nvinfo : EIATTR_FRAME_SIZE
	.align		4
.L_1:
        /*000c*/ 	.byte	0x04, 0x11
        /*000e*/ 	.short	(.L_3 - .L_2)
	.align		4
.L_2:
        /*0010*/ 	.word	index@(_Z9MatrixMulPfS_iS_)
        /*0014*/ 	.word	0x00000000


	//----- nvinfo : EIATTR_MIN_STACK_SIZE
	.align		4
.L_3:
        /*0018*/ 	.byte	0x04, 0x12
        /*001a*/ 	.short	(.L_5 - .L_4)
	.align		4
.L_4:
        /*001c*/ 	.word	index@(_Z9MatrixMulPfS_iS_)
        /*0020*/ 	.word	0x00000000
.L_5:


//--------------------- .nv.compat                --------------------------
	.section	.nv.compat,"",@"SHT_CUDA_COMPAT_INFO"
	.align	4
        /*0000*/ 	.byte	0x02, 0x09, 0x00, 0x00, 0x02, 0x02, 0x01, 0x00, 0x02, 0x05, 0x05, 0x00, 0x03, 0x07, 0x01, 0x01
        /*0010*/ 	.byte	0x02, 0x03, 0x00, 0x00, 0x02, 0x06, 0x01, 0x00, 0x04, 0x0b, 0x08, 0x00, 0x09, 0x00, 0x00, 0x00
        /*0020*/ 	.byte	0x00, 0x00, 0x00, 0x00


//--------------------- .nv.info._Z9MatrixMulPfS_iS_ --------------------------
	.section	.nv.info._Z9MatrixMulPfS_iS_,"",@"SHT_CUDA_INFO"
	.sectionflags	@""
	.align	4


	//----- nvinfo : EIATTR_CUDA_API_VERSION
	.align		4
        /*0000*/ 	.byte	0x04, 0x37
        /*0002*/ 	.short	(.L_7 - .L_6)
.L_6:
        /*0004*/ 	.word	0x00000082


	//----- nvinfo : EIATTR_KPARAM_INFO
	.align		4
.L_7:
        /*0008*/ 	.byte	0x04, 0x17
        /*000a*/ 	.short	(.L_9 - .L_8)
.L_8:
        /*000c*/ 	.word	0x00000000
        /*0010*/ 	.short	0x0003
        /*0012*/ 	.short	0x0018
        /*0014*/ 	.byte	0x00, 0xf5, 0x21, 0x00


	//----- nvinfo : EIATTR_KPARAM_INFO
	.align		4
.L_9:
        /*0018*/ 	.byte	0x04, 0x17
        /*001a*/ 	.short	(.L_11 - .L_10)
.L_10:
        /*001c*/ 	.word	0x00000000
        /*0020*/ 	.short	0x0002
        /*0022*/ 	.short	0x0010
        /*0024*/ 	.byte	0x00, 0xf0, 0x11, 0x00


	//----- nvinfo : EIATTR_KPARAM_INFO
	.align		4
.L_11:
        /*0028*/ 	.byte	0x04, 0x17
        /*002a*/ 	.short	(.L_13 - .L_12)
.L_12:
        /*002c*/ 	.word	0x00000000
        /*0030*/ 	.short	0x0001
        /*0032*/ 	.short	0x0008
        /*0034*/ 	.byte	0x00, 0xf5, 0x21, 0x00


	//----- nvinfo : EIATTR_KPARAM_INFO
	.align		4
.L_13:
        /*0038*/ 	.byte	0x04, 0x17
        /*003a*/ 	.short	(.L_15 - .L_14)
.L_14:
        /*003c*/ 	.word	0x00000000
        /*0040*/ 	.short	0x0000
        /*0042*/ 	.short	0x0000
        /*0044*/ 	.byte	0x00, 0xf5, 0x21, 0x00


	//----- nvinfo : EIATTR_SPARSE_MMA_MASK
	.align		4
.L_15:
        /*0048*/ 	.byte	0x03, 0x50
        /*004a*/ 	.short	0x0000


	//----- nvinfo : EIATTR_MAXREG_COUNT
	.align		4
        /*004c*/ 	.byte	0x03, 0x1b
        /*004e*/ 	.short	0x00ff


	//----- nvinfo : EIATTR_MERCURY_ISA_VERSION
	.align		4
        /*0050*/ 	.byte	0x03, 0x5f
        /*0052*/ 	.short	0x0101


	//----- nvinfo : EIATTR_VRC_CTA_INIT_COUNT
	.align		4
        /*0054*/ 	.byte	0x02, 0x4a
	.zero		1
	.zero		1


	//----- nvinfo : EIATTR_EXIT_INSTR_OFFSETS
	.align		4
        /*0058*/ 	.byte	0x04, 0x1c
        /*005a*/ 	.short	(.L_17 - .L_16)


	//   ....[0]....
.L_16:
        /*005c*/ 	.word	0x000009c0


	//----- nvinfo : EIATTR_CBANK_PARAM_SIZE
	.align		4
.L_17:
        /*0060*/ 	.byte	0x03, 0x19
        /*0062*/ 	.short	0x0020


	//----- nvinfo : EIATTR_PARAM_CBANK
	.align		4
        /*0064*/ 	.byte	0x04, 0x0a
        /*0066*/ 	.short	(.L_19 - .L_18)
	.align		4
.L_18:
        /*0068*/ 	.word	index@(.nv.constant0._Z9MatrixMulPfS_iS_)
        /*006c*/ 	.short	0x0380
        /*006e*/ 	.short	0x0020


	//----- nvinfo : EIATTR_SW_WAR
	.align		4
.L_19:
        /*0070*/ 	.byte	0x04, 0x36
        /*0072*/ 	.short	(.L_21 - .L_20)
.L_20:
        /*0074*/ 	.word	0x00000008
.L_21:


//--------------------- .nv.callgraph             --------------------------
	.section	.nv.callgraph,"",@"SHT_CUDA_CALLGRAPH"
	.align	4
	.sectionentsize	8
	.align		4
        /*0000*/ 	.word	0x00000000
	.align		4
        /*0004*/ 	.word	0xffffffff
	.align		4
        /*0008*/ 	.word	0x00000000
	.align		4
        /*000c*/ 	.word	0xfffffffe
	.align		4
        /*0010*/ 	.word	0x00000000
	.align		4
        /*0014*/ 	.word	0xfffffffd
	.align		4
        /*0018*/ 	.word	0x00000000
	.align		4
        /*001c*/ 	.word	0xfffffffc


//--------------------- .text._Z9MatrixMulPfS_iS_ --------------------------
	.section	.text._Z9MatrixMulPfS_iS_,"ax",@progbits
	.align	128
        .global         _Z9MatrixMulPfS_iS_
        .type           _Z9MatrixMulPfS_iS_,@function
        .size           _Z9MatrixMulPfS_iS_,(.L_x_5 - _Z9MatrixMulPfS_iS_)
        .other          _Z9MatrixMulPfS_iS_,@"STO_CUDA_ENTRY STV_DEFAULT"
_Z9MatrixMulPfS_iS_:
.text._Z9MatrixMulPfS_iS_:
[----:B------:R-:W-:Y:S08]  /*0000*/  LDC R1, c[0x0][0x37c] ;  /* 0x0000df00ff017b82 */ /* 0x000ff00000000800 */
[----:B------:R-:W0:Y:S01]  /*0010*/  LDC R0, c[0x0][0x390] ;  /* 0x0000e400ff007b82 */ /* 0x000e220000000800 */
[----:B------:R-:W1:Y:S01]  /*0020*/  S2R R11, SR_TID.X ;  /* 0x00000000000b7919 */ /* 0x000e620000002100 */
[----:B------:R-:W2:Y:S01]  /*0030*/  LDCU.64 UR6, c[0x0][0x358] ;  /* 0x00006b00ff0677ac */ /* 0x000ea20008000a00 */
[----:B------:R-:W-:Y:S01]  /*0040*/  HFMA2 R12, -RZ, RZ, 0, 0 ;  /* 0x00000000ff0c7431 */ /* 0x000fe200000001ff */
[----:B------:R-:W3:Y:S04]  /*0050*/  S2R R4, SR_TID.Y ;  /* 0x0000000000047919 */ /* 0x000ee80000002200 */
[----:B------:R-:W4:Y:S08]  /*0060*/  S2UR UR5, SR_CTAID.Y ;  /* 0x00000000000579c3 */ /* 0x000f300000002600 */
[----:B------:R-:W5:Y:S01]  /*0070*/  S2UR UR4, SR_CTAID.X ;  /* 0x00000000000479c3 */ /* 0x000f620000002500 */
[C---:B0-----:R-:W-:Y:S01]  /*0080*/  ISETP.GE.AND P0, PT, R0.reuse, 0x1, PT ;  /* 0x000000010000780c */ /* 0x041fe20003f06270 */
[----:B----4-:R-:W-:-:S05]  /*0090*/  IMAD R2, R0, UR5, RZ ;  /* 0x0000000500027c24 */ /* 0x010fca000f8e02ff */
[----:B------:R-:W-:Y:S01]  /*00a0*/  SHF.L.U32 R3, R2, 0xa, RZ ;  /* 0x0000000a02037819 */ /* 0x000fe200000006ff */
[----:B-----5:R-:W-:-:S04]  /*00b0*/  USHF.L.U32 UR4, UR4, 0xa, URZ ;  /* 0x0000000a04047899 */ /* 0x020fc800080006ff */
[----:B---3--:R-:W-:Y:S02]  /*00c0*/  IMAD R2, R4, R0, R3 ;  /* 0x0000000004027224 */ /* 0x008fe400078e0203 */
[----:B-1----:R-:W-:Y:S01]  /*00d0*/  LOP3.LUT R5, R11, UR4, RZ, 0xfc, !PT ;  /* 0x000000040b057c12 */ /* 0x002fe2000f8efcff */
[----:B--2---:R-:W-:Y:S06]  /*00e0*/  @!P0 BRA `(.L_x_0) ;  /* 0x0000000800248947 */ /* 0x004fec0003800000 */
[C---:B------:R-:W-:Y:S02]  /*00f0*/  ISETP.GE.U32.AND P1, PT, R0.reuse, 0x8, PT ;  /* 0x000000080000780c */ /* 0x040fe40003f26070 */
[----:B------:R-:W-:Y:S02]  /*0100*/  LOP3.LUT R4, R0, 0x7, RZ, 0xc0, !PT ;  /* 0x0000000700047812 */ /* 0x000fe400078ec0ff */
[----:B------:R-:W-:Y:S02]  /*0110*/  MOV R12, RZ ;  /* 0x000000ff000c7202 */ /* 0x000fe40000000f00 */
[----:B------:R-:W-:Y:S02]  /*0120*/  ISETP.NE.AND P0, PT, R4, RZ, PT ;  /* 0x000000ff0400720c */ /* 0x000fe40003f05270 */
[----:B------:R-:W-:-:S05]  /*0130*/  MOV R7, RZ ;  /* 0x000000ff00077202 */ /* 0x000fca0000000f00 */
[----:B------:R-:W-:Y:S06]  /*0140*/  @!P1 BRA `(.L_x_1) ;  /* 0x0000000000fc9947 */ /* 0x000fec0003800000 */
[----:B------:R-:W0:Y:S01]  /*0150*/  LDC.64 R8, c[0x0][0x380] ;  /* 0x0000e000ff087b82 */ /* 0x000e220000000a00 */
[C---:B------:R-:W-:Y:S01]  /*0160*/  LOP3.LUT R7, R0.reuse, 0x7ffffff8, RZ, 0xc0, !PT ;  /* 0x7ffffff800077812 */ /* 0x040fe200078ec0ff */
[C---:B------:R-:W-:Y:S01]  /*0170*/  IMAD R25, R0.reuse, 0x5, R5 ;  /* 0x0000000500197824 */ /* 0x040fe200078e0205 */
[C---:B------:R-:W-:Y:S01]  /*0180*/  IADD3 R3, PT, PT, R0.reuse, UR4, R11 ;  /* 0x0000000400037c10 */ /* 0x040fe2000fffe00b */
[C-C-:B------:R-:W-:Y:S01]  /*0190*/  IMAD R11, R0.reuse, 0x3, R5.reuse ;  /* 0x00000003000b7824 */ /* 0x140fe200078e0205 */
[CC--:B------:R-:W-:Y:S01]  /*01a0*/  LEA R13, R0.reuse, R5.reuse, 0x2 ;  /* 0x00000005000d7211 */ /* 0x0c0fe200078e10ff */
[----:B------:R-:W-:Y:S01]  /*01b0*/  IMAD R29, R0, 0x6, R5 ;  /* 0x00000006001d7824 */ /* 0x000fe200078e0205 */
[----:B------:R-:W-:Y:S01]  /*01c0*/  MOV R12, RZ ;  /* 0x000000ff000c7202 */ /* 0x000fe20000000f00 */
[----:B------:R-:W-:Y:S01]  /*01d0*/  IMAD.MOV R6, RZ, RZ, -R7 ;  /* 0x000000ffff067224 */ /* 0x000fe200078e0a07 */
[----:B------:R-:W-:Y:S01]  /*01e0*/  MOV R10, R5 ;  /* 0x00000005000a7202 */ /* 0x000fe20000000f00 */
[----:B0-----:R-:W-:-:S03]  /*01f0*/  IMAD.WIDE.U32 R8, R2, 0x4, R8 ;  /* 0x0000000402087825 */ /* 0x001fc600078e0008 */
[----:B------:R-:W-:Y:S01]  /*0200*/  IADD3 R20, P1, PT, R8, 0x10, RZ ;  /* 0x0000001008147810 */ /* 0x000fe20007f3e0ff */
[----:B------:R-:W-:-:S04]  /*0210*/  IMAD R8, R0, 0x7, R5 ;  /* 0x0000000700087824 */ /* 0x000fc800078e0205 */
[----:B------:R-:W-:Y:S01]  /*0220*/  IMAD.X R23, RZ, RZ, R9, P1 ;  /* 0x000000ffff177224 */ /* 0x000fe200008e0609 */
[----:B------:R-:W-:-:S07]  /*0230*/  LEA R9, R0, R5, 0x1 ;  /* 0x0000000500097211 */ /* 0x000fce00078e08ff */
.L_x_2:
[----:B------:R-:W0:Y:S01]  /*0240*/  LDC.64 R16, c[0x0][0x388] ;  /* 0x0000e200ff107b82 */ /* 0x000e220000000a00 */
[----:B------:R-:W-:Y:S02]  /*0250*/  MOV R14, R20 ;  /* 0x00000014000e7202 */ /* 0x000fe40000000f00 */
[----:B------:R-:W-:-:S05]  /*0260*/  MOV R15, R23 ;  /* 0x00000017000f7202 */ /* 0x000fca0000000f00 */
[----:B------:R-:W2:Y:S04]  /*0270*/  LDG.E R21, desc[UR6][R14.64+-0x10] ;  /* 0xfffff0060e157981 */ /* 0x000ea8000c1e1900 */
[----:B------:R-:W3:Y:S04]  /*0280*/  LDG.E R28, desc[UR6][R14.64+-0x8] ;  /* 0xfffff8060e1c7981 */ /* 0x000ee8000c1e1900 */
[----:B------:R-:W4:Y:S01]  /*0290*/  LDG.E R24, desc[UR6][R14.64+-0x4] ;  /* 0xfffffc060e187981 */ /* 0x000f22000c1e1900 */
[----:B0-----:R-:W-:-:S06]  /*02a0*/  IMAD.WIDE.U32 R26, R10, 0x4, R16 ;  /* 0x000000040a1a7825 */ /* 0x001fcc00078e0010 */
[----:B------:R-:W2:Y:S01]  /*02b0*/  LDG.E R26, desc[UR6][R26.64] ;  /* 0x000000061a1a7981 */ /* 0x000ea2000c1e1900 */
[----:B------:R-:W-:-:S04]  /*02c0*/  IMAD.WIDE.U32 R22, R3, 0x4, R16 ;  /* 0x0000000403167825 */ /* 0x000fc800078e0010 */
[----:B------:R-:W-:Y:S02]  /*02d0*/  IMAD.WIDE.U32 R18, R9, 0x4, R16 ;  /* 0x0000000409127825 */ /* 0x000fe400078e0010 */
[----:B------:R2:W5:Y:S04]  /*02e0*/  LDG.E R22, desc[UR6][R22.64] ;  /* 0x0000000616167981 */ /* 0x000568000c1e1900 */
[----:B------:R-:W3:Y:S01]  /*02f0*/  LDG.E R19, desc[UR6][R18.64] ;  /* 0x0000000612137981 */ /* 0x000ee2000c1e1900 */
[----:B--2---:R-:W-:-:S03]  /*0300*/  FFMA R23, R21, R26, R12 ;  /* 0x0000001a15177223 */ /* 0x004fc6000000000c */
[----:B------:R-:W5:Y:S01]  /*0310*/  LDG.E R26, desc[UR6][R14.64+-0xc] ;  /* 0xfffff4060e1a7981 */ /* 0x000f62000c1e1900 */
[----:B------:R-:W-:-:S05]  /*0320*/  IMAD.WIDE.U32 R20, R11, 0x4, R16 ;  /* 0x000000040b147825 */ /* 0x000fca00078e0010 */
[----:B------:R-:W4:Y:S04]  /*0330*/  LDG.E R12, desc[UR6][R20.64] ;  /* 0x00000006140c7981 */ /* 0x000f28000c1e1900 */
[----:B------:R-:W2:Y:S04]  /*0340*/  LDG.E R20, desc[UR6][R14.64+0x4] ;  /* 0x000004060e147981 */ /* 0x000ea8000c1e1900 */
[----:B------:R-:W2:Y:S01]  /*0350*/  LDG.E R21, desc[UR6][R14.64+0x8] ;  /* 0x000008060e157981 */ /* 0x000ea2000c1e1900 */
[----:B-----5:R-:W-:Y:S01]  /*0360*/  FFMA R23, R26, R22, R23 ;  /* 0x000000161a177223 */ /* 0x020fe20000000017 */
[----:B------:R-:W-:-:S04]  /*0370*/  IMAD.WIDE.U32 R26, R13, 0x4, R16 ;  /* 0x000000040d1a7825 */ /* 0x000fc800078e0010 */
[----:B---3--:R-:W-:Y:S01]  /*0380*/  FFMA R28, R28, R19, R23 ;  /* 0x000000131c1c7223 */ /* 0x008fe20000000017 */
[----:B------:R-:W-:Y:S01]  /*0390*/  IMAD.WIDE.U32 R22, R25, 0x4, R16 ;  /* 0x0000000419167825 */ /* 0x000fe200078e0010 */
[----:B------:R-:W3:Y:S03]  /*03a0*/  LDG.E R27, desc[UR6][R26.64] ;  /* 0x000000061a1b7981 */ /* 0x000ee6000c1e1900 */
[----:B----4-:R-:W-:Y:S02]  /*03b0*/  FFMA R12, R24, R12, R28 ;  /* 0x0000000c180c7223 */ /* 0x010fe4000000001c */
[----:B------:R-:W3:Y:S04]  /*03c0*/  LDG.E R24, desc[UR6][R14.64] ;  /* 0x000000060e187981 */ /* 0x000ee8000c1e1900 */
[----:B------:R-:W2:Y:S01]  /*03d0*/  LDG.E R23, desc[UR6][R22.64] ;  /* 0x0000000616177981 */ /* 0x000ea2000c1e1900 */
[----:B------:R-:W-:-:S03]  /*03e0*/  IMAD.WIDE.U32 R18, R29, 0x4, R16 ;  /* 0x000000041d127825 */ /* 0x000fc600078e0010 */
[----:B------:R-:W4:Y:S01]  /*03f0*/  LDG.E R26, desc[UR6][R14.64+0xc] ;  /* 0x00000c060e1a7981 */ /* 0x000f22000c1e1900 */
[----:B------:R-:W-:-:S03]  /*0400*/  IMAD.WIDE.U32 R16, R8, 0x4, R16 ;  /* 0x0000000408107825 */ /* 0x000fc600078e0010 */
[----:B------:R-:W5:Y:S04]  /*0410*/  LDG.E R18, desc[UR6][R18.64] ;  /* 0x0000000612127981 */ /* 0x000f68000c1e1900 */
[----:B------:R-:W4:Y:S01]  /*0420*/  LDG.E R16, desc[UR6][R16.64] ;  /* 0x0000000610107981 */ /* 0x000f22000c1e1900 */
[----:B------:R-:W-:Y:S01]  /*0430*/  IADD3 R6, PT, PT, R6, 0x8, RZ ;  /* 0x0000000806067810 */ /* 0x000fe20007ffe0ff */
[C---:B------:R-:W-:Y:S01]  /*0440*/  IMAD R3, R0.reuse, 0x8, R3 ;  /* 0x0000000800037824 */ /* 0x040fe200078e0203 */
[C---:B------:R-:W-:Y:S01]  /*0450*/  LEA R9, R0.reuse, R9, 0x3 ;  /* 0x0000000900097211 */ /* 0x040fe200078e18ff */
[C---:B------:R-:W-:Y:S01]  /*0460*/  IMAD R29, R0.reuse, 0x8, R29 ;  /* 0x00000008001d7824 */ /* 0x040fe200078e021d */
[C---:B------:R-:W-:Y:S02]  /*0470*/  LEA R11, R0.reuse, R11, 0x3 ;  /* 0x0000000b000b7211 */ /* 0x040fe400078e18ff */
[----:B------:R-:W-:-:S02]  /*0480*/  LEA R13, R0, R13, 0x3 ;  /* 0x0000000d000d7211 */ /* 0x000fc400078e18ff */
[C---:B------:R-:W-:Y:S02]  /*0490*/  LEA R25, R0.reuse, R25, 0x3 ;  /* 0x0000001900197211 */ /* 0x040fe400078e18ff */
[C---:B------:R-:W-:Y:S02]  /*04a0*/  LEA R8, R0.reuse, R8, 0x3 ;  /* 0x0000000800087211 */ /* 0x040fe400078e18ff */
[----:B------:R-:W-:Y:S01]  /*04b0*/  LEA R10, R0, R10, 0x3 ;  /* 0x0000000a000a7211 */ /* 0x000fe200078e18ff */
[----:B---3--:R-:W-:-:S04]  /*04c0*/  FFMA R27, R24, R27, R12 ;  /* 0x0000001b181b7223 */ /* 0x008fc8000000000c */
[----:B--2---:R-:W-:Y:S01]  /*04d0*/  FFMA R12, R20, R23, R27 ;  /* 0x00000017140c7223 */ /* 0x004fe2000000001b */
[----:B------:R-:W-:-:S04]  /*04e0*/  IADD3 R20, P1, PT, R14, 0x20, RZ ;  /* 0x000000200e147810 */ /* 0x000fc80007f3e0ff */
[----:B------:R-:W-:Y:S02]  /*04f0*/  IADD3.X R23, PT, PT, RZ, R15, RZ, P1, !PT ;  /* 0x0000000fff177210 */ /* 0x000fe40000ffe4ff */
[----:B------:R-:W-:Y:S01]  /*0500*/  ISETP.NE.AND P1, PT, R6, RZ, PT ;  /* 0x000000ff0600720c */ /* 0x000fe20003f25270 */
[----:B-----5:R-:W-:-:S04]  /*0510*/  FFMA R21, R21, R18, R12 ;  /* 0x0000001215157223 */ /* 0x020fc8000000000c */
[----:B----4-:R-:W-:-:S08]  /*0520*/  FFMA R12, R26, R16, R21 ;  /* 0x000000101a0c7223 */ /* 0x010fd00000000015 */
[----:B------:R-:W-:Y:S05]  /*0530*/  @P1 BRA `(.L_x_2) ;  /* 0xfffffffc00401947 */ /* 0x000fea000383ffff */
.L_x_1:
[----:B------:R-:W-:Y:S05]  /*0540*/  @!P0 BRA `(.L_x_0) ;  /* 0x00000004000c8947 */ /* 0x000fea0003800000 */
[----:B------:R-:W-:Y:S02]  /*0550*/  ISETP.GE.U32.AND P1, PT, R4, 0x4, PT ;  /* 0x000000040400780c */ /* 0x000fe40003f26070 */
[----:B------:R-:W-:-:S04]  /*0560*/  LOP3.LUT R6, R0, 0x3, RZ, 0xc0, !PT ;  /* 0x0000000300067812 */ /* 0x000fc800078ec0ff */
[----:B------:R-:W-:-:S07]  /*0570*/  ISETP.NE.AND P0, PT, R6, RZ, PT ;  /* 0x000000ff0600720c */ /* 0x000fce0003f05270 */
[----:B------:R-:W-:Y:S06]  /*0580*/  @!P1 BRA `(.L_x_3) ;  /* 0x0000000000789947 */ /* 0x000fec0003800000 */
[----:B------:R-:W0:Y:S01]  /*0590*/  LDC.64 R18, c[0x0][0x380] ;  /* 0x0000e000ff127b82 */ /* 0x000e220000000a00 */
[----:B------:R-:W1:Y:S01]  /*05a0*/  LDCU.64 UR4, c[0x0][0x380] ;  /* 0x00007000ff0477ac */ /* 0x000e620008000a00 */
[-C--:B------:R-:W-:Y:S01]  /*05b0*/  IMAD R21, R7, R0.reuse, R5 ;  /* 0x0000000007157224 */ /* 0x080fe200078e0205 */
[CC--:B------:R-:W-:Y:S02]  /*05c0*/  IADD3 R3, PT, PT, R2.reuse, R7.reuse, RZ ;  /* 0x0000000702037210 */ /* 0x0c0fe40007ffe0ff */
[----:B------:R-:W-:Y:S02]  /*05d0*/  IADD3 R4, P1, PT, R2, R7, RZ ;  /* 0x0000000702047210 */ /* 0x000fe40007f3e0ff */
[-C--:B------:R-:W-:Y:S01]  /*05e0*/  IADD3 R11, PT, PT, R21, R0.reuse, RZ ;  /* 0x00000000150b7210 */ /* 0x080fe20007ffe0ff */
[----:B------:R-:W2:Y:S02]  /*05f0*/  LDC.64 R8, c[0x0][0x388] ;  /* 0x0000e200ff087b82 */ /* 0x000ea40000000a00 */
[----:B------:R-:W-:Y:S01]  /*0600*/  IMAD.X R13, RZ, RZ, RZ, P1 ;  /* 0x000000ffff0d7224 */ /* 0x000fe200008e06ff */
[----:B-1----:R-:W-:Y:S01]  /*0610*/  LEA R10, P1, R4, UR4, 0x2 ;  /* 0x00000004040a7c11 */ /* 0x002fe2000f8210ff */
[----:B0-----:R-:W-:Y:S01]  /*0620*/  IMAD.WIDE.U32 R18, R3, 0x4, R18 ;  /* 0x0000000403127825 */ /* 0x001fe200078e0012 */
[----:B------:R-:W-:-:S05]  /*0630*/  IADD3 R3, PT, PT, R11, R0, RZ ;  /* 0x000000000b037210 */ /* 0x000fca0007ffe0ff */
[----:B------:R-:W3:Y:S01]  /*0640*/  LDG.E R19, desc[UR6][R18.64] ;  /* 0x0000000612137981 */ /* 0x000ee2000c1e1900 */
[----:B--2---:R-:W-:-:S04]  /*0650*/  IMAD.WIDE.U32 R20, R21, 0x4, R8 ;  /* 0x0000000415147825 */ /* 0x004fc800078e0008 */
[----:B------:R-:W-:Y:S01]  /*0660*/  IMAD.WIDE.U32 R14, R11, 0x4, R8 ;  /* 0x000000040b0e7825 */ /* 0x000fe200078e0008 */
[----:B------:R-:W-:Y:S01]  /*0670*/  LEA.HI.X R11, R4, UR5, R13, 0x2, P1 ;  /* 0x00000005040b7c11 */ /* 0x000fe200088f140d */
[----:B------:R-:W3:Y:S02]  /*0680*/  LDG.E R20, desc[UR6][R20.64] ;  /* 0x0000000614147981 */ /* 0x000ee4000c1e1900 */
[C-C-:B------:R-:W-:Y:S01]  /*0690*/  IMAD.WIDE.U32 R16, R3.reuse, 0x4, R8.reuse ;  /* 0x0000000403107825 */ /* 0x140fe200078e0008 */
[----:B------:R-:W-:Y:S01]  /*06a0*/  IADD3 R3, PT, PT, R3, R0, RZ ;  /* 0x0000000003037210 */ /* 0x000fe20007ffe0ff */
[----:B------:R-:W2:Y:S04]  /*06b0*/  LDG.E R14, desc[UR6][R14.64] ;  /* 0x000000060e0e7981 */ /* 0x000ea8000c1e1900 */
[----:B------:R-:W2:Y:S01]  /*06c0*/  LDG.E R4, desc[UR6][R10.64+0x4] ;  /* 0x000004060a047981 */ /* 0x000ea2000c1e1900 */
[----:B------:R-:W-:-:S03]  /*06d0*/  IMAD.WIDE.U32 R8, R3, 0x4, R8 ;  /* 0x0000000403087825 */ /* 0x000fc600078e0008 */
[----:B------:R-:W4:Y:S04]  /*06e0*/  LDG.E R16, desc[UR6][R16.64] ;  /* 0x0000000610107981 */ /* 0x000f28000c1e1900 */
[----:B------:R-:W4:Y:S04]  /*06f0*/  LDG.E R3, desc[UR6][R10.64+0x8] ;  /* 0x000008060a037981 */ /* 0x000f28000c1e1900 */
[----:B------:R-:W5:Y:S04]  /*0700*/  LDG.E R22, desc[UR6][R10.64+0xc] ;  /* 0x00000c060a167981 */ /* 0x000f68000c1e1900 */
[----:B------:R-:W5:Y:S01]  /*0710*/  LDG.E R8, desc[UR6][R8.64] ;  /* 0x0000000608087981 */ /* 0x000f62000c1e1900 */
[----:B------:R-:W-:Y:S01]  /*0720*/  IADD3 R7, PT, PT, R7, 0x4, RZ ;  /* 0x0000000407077810 */ /* 0x000fe20007ffe0ff */
[----:B---3--:R-:W-:-:S04]  /*0730*/  FFMA R19, R19, R20, R12 ;  /* 0x0000001413137223 */ /* 0x008fc8000000000c */
[----:B--2---:R-:W-:-:S04]  /*0740*/  FFMA R4, R4, R14, R19 ;  /* 0x0000000e04047223 */ /* 0x004fc80000000013 */
[----:B----4-:R-:W-:-:S04]  /*0750*/  FFMA R3, R3, R16, R4 ;  /* 0x0000001003037223 */ /* 0x010fc80000000004 */
[----:B-----5:R-:W-:-:S07]  /*0760*/  FFMA R12, R22, R8, R3 ;  /* 0x00000008160c7223 */ /* 0x020fce0000000003 */
.L_x_3:
[----:B------:R-:W-:Y:S05]  /*0770*/  @!P0 BRA `(.L_x_0) ;  /* 0x0000000000808947 */ /* 0x000fea0003800000 */
[----:B------:R-:W-:Y:S01]  /*0780*/  ISETP.NE.AND P1, PT, R6, 0x1, PT ;  /* 0x000000010600780c */ /* 0x000fe20003f25270 */
[----:B------:R-:W0:Y:S01]  /*0790*/  LDC.64 R18, c[0x0][0x380] ;  /* 0x0000e000ff127b82 */ /* 0x000e220000000a00 */
[----:B------:R-:W-:-:S04]  /*07a0*/  LOP3.LUT R3, R0, 0x1, RZ, 0xc0, !PT ;  /* 0x0000000100037812 */ /* 0x000fc800078ec0ff */
[----:B------:R-:W-:-:S03]  /*07b0*/  ISETP.NE.U32.AND P0, PT, R3, 0x1, PT ;  /* 0x000000010300780c */ /* 0x000fc60003f05070 */
[----:B------:R-:W1:Y:S04]  /*07c0*/  LDC.64 R16, c[0x0][0x388] ;  /* 0x0000e200ff107b82 */ /* 0x000e680000000a00 */
[CC--:B------:R-:W-:Y:S01]  /*07d0*/  @P1 IADD3 R21, PT, PT, R2.reuse, R7.reuse, RZ ;  /* 0x0000000702151210 */ /* 0x0c0fe20007ffe0ff */
[CC--:B------:R-:W-:Y:S01]  /*07e0*/  @P1 IMAD R3, R7.reuse, R0.reuse, R5 ;  /* 0x0000000007031224 */ /* 0x0c0fe200078e0205 */
[----:B------:R-:W-:Y:S02]  /*07f0*/  @P1 IADD3 R4, P2, PT, R2, R7, RZ ;  /* 0x0000000702041210 */ /* 0x000fe40007f5e0ff */
[----:B------:R-:W2:Y:S01]  /*0800*/  @P1 LDC.64 R14, c[0x0][0x380] ;  /* 0x0000e000ff0e1b82 */ /* 0x000ea20000000a00 */
[----:B------:R-:W-:Y:S02]  /*0810*/  @P1 IADD3 R7, PT, PT, R7, 0x2, RZ ;  /* 0x0000000207071810 */ /* 0x000fe40007ffe0ff */
[----:B------:R-:W-:Y:S01]  /*0820*/  @P1 IADD3 R13, PT, PT, R3, R0, RZ ;  /* 0x00000000030d1210 */ /* 0x000fe20007ffe0ff */
[----:B------:R-:W-:-:S04]  /*0830*/  @P1 IMAD.X R6, RZ, RZ, RZ, P2 ;  /* 0x000000ffff061224 */ /* 0x000fc800010e06ff */
[----:B------:R-:W3:Y:S01]  /*0840*/  LDC.64 R10, c[0x0][0x380] ;  /* 0x0000e000ff0a7b82 */ /* 0x000ee20000000a00 */
[----:B0-----:R-:W-:-:S06]  /*0850*/  @P1 IMAD.WIDE.U32 R20, R21, 0x4, R18 ;  /* 0x0000000415141825 */ /* 0x001fcc00078e0012 */
[----:B------:R-:W4:Y:S01]  /*0860*/  @P1 LDG.E R21, desc[UR6][R20.64] ;  /* 0x0000000614151981 */ /* 0x000f22000c1e1900 */
[----:B------:R-:W0:Y:S01]  /*0870*/  LDC.64 R8, c[0x0][0x388] ;  /* 0x0000e200ff087b82 */ /* 0x000e220000000a00 */
[----:B-1----:R-:W-:-:S04]  /*0880*/  @P1 IMAD.WIDE.U32 R18, R3, 0x4, R16 ;  /* 0x0000000403121825 */ /* 0x002fc800078e0010 */
[----:B------:R-:W-:Y:S01]  /*0890*/  @!P0 IMAD R3, R7, R0, R5 ;  /* 0x0000000007038224 */ /* 0x000fe200078e0205 */
[----:B------:R-:W-:Y:S02]  /*08a0*/  @!P0 IADD3 R7, PT, PT, R2, R7, RZ ;  /* 0x0000000702078210 */ /* 0x000fe40007ffe0ff */
[C---:B--2---:R-:W-:Y:S01]  /*08b0*/  @P1 LEA R14, P2, R4.reuse, R14, 0x2 ;  /* 0x0000000e040e1211 */ /* 0x044fe200078410ff */
[----:B------:R-:W-:Y:S01]  /*08c0*/  @P1 IMAD.WIDE.U32 R16, R13, 0x4, R16 ;  /* 0x000000040d101825 */ /* 0x000fe200078e0010 */
[----:B------:R-:W4:Y:S02]  /*08d0*/  @P1 LDG.E R18, desc[UR6][R18.64] ;  /* 0x0000000612121981 */ /* 0x000f24000c1e1900 */
[----:B------:R-:W-:-:S03]  /*08e0*/  @P1 LEA.HI.X R15, R4, R15, R6, 0x2, P2 ;  /* 0x0000000f040f1211 */ /* 0x000fc600010f1406 */
[----:B------:R-:W2:Y:S01]  /*08f0*/  @P1 LDG.E R16, desc[UR6][R16.64] ;  /* 0x0000000610101981 */ /* 0x000ea2000c1e1900 */
[----:B---3--:R-:W-:-:S03]  /*0900*/  @!P0 IMAD.WIDE.U32 R10, R7, 0x4, R10 ;  /* 0x00000004070a8825 */ /* 0x008fc600078e000a */
[----:B------:R-:W2:Y:S04]  /*0910*/  @P1 LDG.E R14, desc[UR6][R14.64+0x4] ;  /* 0x000004060e0e1981 */ /* 0x000ea8000c1e1900 */
[----:B------:R-:W3:Y:S01]  /*0920*/  @!P0 LDG.E R11, desc[UR6][R10.64] ;  /* 0x000000060a0b8981 */ /* 0x000ee2000c1e1900 */
[----:B0-----:R-:W-:-:S06]  /*0930*/  @!P0 IMAD.WIDE.U32 R8, R3, 0x4, R8 ;  /* 0x0000000403088825 */ /* 0x001fcc00078e0008 */
[----:B------:R-:W3:Y:S01]  /*0940*/  @!P0 LDG.E R8, desc[UR6][R8.64] ;  /* 0x0000000608088981 */ /* 0x000ee2000c1e1900 */
[----:B----4-:R-:W-:-:S04]  /*0950*/  @P1 FFMA R21, R21, R18, R12 ;  /* 0x0000001215151223 */ /* 0x010fc8000000000c */
[----:B--2---:R-:W-:-:S04]  /*0960*/  @P1 FFMA R12, R14, R16, R21 ;  /* 0x000000100e0c1223 */ /* 0x004fc80000000015 */
[----:B---3--:R-:W-:-:S07]  /*0970*/  @!P0 FFMA R12, R11, R8, R12 ;  /* 0x000000080b0c8223 */ /* 0x008fce000000000c */
.L_x_0:
[----:B------:R-:W0:Y:S01]  /*0980*/  LDC.64 R6, c[0x0][0x398] ;  /* 0x0000e600ff067b82 */ /* 0x000e220000000a00 */
[----:B------:R-:W-:-:S05]  /*0990*/  IADD3 R3, PT, PT, R2, R5, RZ ;  /* 0x0000000502037210 */ /* 0x000fca0007ffe0ff */
[----:B0-----:R-:W-:-:S05]  /*09a0*/  IMAD.WIDE R2, R3, 0x4, R6 ;  /* 0x0000000403027825 */ /* 0x001fca00078e0206 */
[----:B------:R-:W-:Y:S01]  /*09b0*/  STG.E desc[UR6][R2.64], R12 ;  /* 0x0000000c02007986 */ /* 0x000fe2000c101906 */
[----:B------:R-:W-:Y:S05]  /*09c0*/  EXIT ;  /* 0x000000000000794d */ /* 0x000fea0003800000 */
.L_x_4:
[----:B------:R-:W-:-:S00]  /*09d0*/  BRA `(.L_x_4) ;  /* 0xfffffffc00fc7947 */ /* 0x000fc0000383ffff */
[----:B------:R-:W-:-:S00]  /*09e0*/  NOP ;  /* 0x0000000000007918 */ /* 0x000fc00000000000 */
        /* <DEDUP_REMOVED lines=9> */
.L_x_5:


//--------------------- .nv.shared.reserved.0     --------------------------
	.section	.nv.shared.reserved.0,"aw",@nobits
	.weak		__nv_reservedSMEM_offset_0_alias
	.size		__nv_reservedSMEM_offset_0_alias, 0, 64
	.other		__nv_reservedSMEM_offset_0_alias,@"STO_CUDA_RESERVED_SHARED STV_DEFAULT"
__nv_reservedSMEM_offset_0_alias:
	.zero		0
	.zero		64


//--------------------- .nv.constant0._Z9MatrixMulPfS_iS_ --------------------------
	.section	.nv.constant0._Z9MatrixMulPfS_iS_,"a",@progbits
	.sectionflags	@""
	.align	4
.nv.constant0._Z9MatrixMulPfS_iS_:
	.zero		928


//--------------------- SYMBOLS --------------------------

	.type		.nv.reservedSmem.offset0,@object
	.size		.nv.reservedSmem.offset0,0x4
